//
// Generated by NVIDIA NVVM Compiler
//
// Compiler Build ID: CL-36424714
// Cuda compilation tools, release 13.0, V13.0.88
// Based on NVVM 20.0.0
//

.version 9.0
.target sm_100
.address_size 64

	// .globl	_Z25kernel_without_divergencev

.visible .entry _Z25kernel_without_divergencev()
{


	ret;

}
	// .globl	_Z22kernel_with_divergencev
.visible .entry _Z22kernel_with_divergencev()
{


	ret;

}


// ===== COMPILED SASS (sm_100) =====

	.target	sm_100

	.elftype	@"ET_EXEC"


//--------------------- .note.nv.tkinfo           --------------------------
	.section	.note.nv.tkinfo,"",@"SHT_NOTE"
	.sectionflags	@"SHF_NOTE_NV_TKINFO"
	.tkinfo
        /*0018*/ 	.word	0x00000002
        /*0030*/ 	.string	""
        /*0030*/ 	.string	"ptxas"
        /*0030*/ 	.string	"Cuda compilation tools, release 13.0, V13.0.88"
        /*0030*/ 	.string	"Build cuda_13.0.r13.0/compiler.36424714_0"
        /*0030*/ 	.string	"-arch sm_100 -m 64 "



//--------------------- .note.nv.cuinfo           --------------------------
	.section	.note.nv.cuinfo,"",@"SHT_NOTE"
	.sectionflags	@"SHF_NOTE_NV_CUINFO"
        /*0018*/ 	.short	0x0002
        /*001a*/ 	.short	0x0064
        /*001c*/ 	.short	0x0082
	.zero		2


//--------------------- .nv.info                  --------------------------
	.section	.nv.info,"",@"SHT_CUDA_INFO"
	.align	4


	//----- nvinfo : EIATTR_REGCOUNT
	.align		4
        /*0000*/ 	.byte	0x04, 0x2f
        /*0002*/ 	.short	(.L_1 - .L_0)
	.align		4
.L_0:
        /*0004*/ 	.word	index@(_Z25kernel_without_divergencev)
        /*0008*/ 	.word	0x00000004


	//----- nvinfo : EIATTR_FRAME_SIZE
	.align		4
.L_1:
        /*000c*/ 	.byte	0x04, 0x11
        /*000e*/ 	.short	(.L_3 - .L_2)
	.align		4
.L_2:
        /*0010*/ 	.word	index@(_Z25kernel_without_divergencev)
        /*0014*/ 	.word	0x00000000


	//----- nvinfo : EIATTR_REGCOUNT
	.align		4
.L_3:
        /*0018*/ 	.byte	0x04, 0x2f
        /*001a*/ 	.short	(.L_5 - .L_4)
	.align		4
.L_4:
        /*001c*/ 	.word	index@(_Z22kernel_with_divergencev)
        /*0020*/ 	.word	0x00000004


	//----- nvinfo : EIATTR_FRAME_SIZE
	.align		4
.L_5:
        /*0024*/ 	.byte	0x04, 0x11
        /*0026*/ 	.short	(.L_7 - .L_6)
	.align		4
.L_6:
        /*0028*/ 	.word	index@(_Z22kernel_with_divergencev)
        /*002c*/ 	.word	0x00000000


	//----- nvinfo : EIATTR_MIN_STACK_SIZE
	.align		4
.L_7:
        /*0030*/ 	.byte	0x04, 0x12
        /*0032*/ 	.short	(.L_9 - .L_8)
	.align		4
.L_8:
        /*0034*/ 	.word	index@(_Z22kernel_with_divergencev)
        /*0038*/ 	.word	0x00000000


	//----- nvinfo : EIATTR_MIN_STACK_SIZE
	.align		4
.L_9:
        /*003c*/ 	.byte	0x04, 0x12
        /*003e*/ 	.short	(.L_11 - .L_10)
	.align		4
.L_10:
        /*0040*/ 	.word	index@(_Z25kernel_without_divergencev)
        /*0044*/ 	.word	0x00000000
.L_11:


//--------------------- .nv.compat                --------------------------
	.section	.nv.compat,"",@"SHT_CUDA_COMPAT_INFO"
	.align	4
        /*0000*/ 	.byte	0x02, 0x09, 0x00, 0x00, 0x02, 0x02, 0x01, 0x00, 0x02, 0x05, 0x05, 0x00, 0x03, 0x07, 0x01, 0x01
        /*0010*/ 	.byte	0x02, 0x03, 0x00, 0x00, 0x02, 0x06, 0x01, 0x00, 0x04, 0x0b, 0x08, 0x00, 0x09, 0x00, 0x00, 0x00
        /*0020*/ 	.byte	0x00, 0x00, 0x00, 0x00


//--------------------- .nv.info._Z22kernel_with_divergencev --------------------------
	.section	.nv.info._Z22kernel_with_divergencev,"",@"SHT_CUDA_INFO"
	.sectionflags	@""
	.align	4


	//----- nvinfo : EIATTR_CUDA_API_VERSION
	.align		4
        /*0000*/ 	.byte	0x04, 0x37
        /*0002*/ 	.short	(.L_13 - .L_12)
.L_12:
        /*0004*/ 	.word	0x00000082


	//----- nvinfo : EIATTR_SPARSE_MMA_MASK
	.align		4
.L_13:
        /*0008*/ 	.byte	0x03, 0x50
        /*000a*/ 	.short	0x0000


	//----- nvinfo : EIATTR_MAXREG_COUNT
	.align		4
        /*000c*/ 	.byte	0x03, 0x1b
        /*000e*/ 	.short	0x00ff


	//----- nvinfo : EIATTR_MERCURY_ISA_VERSION
	.align		4
        /*0010*/ 	.byte	0x03, 0x5f
        /*0012*/ 	.short	0x0101


	//----- nvinfo : EIATTR_VRC_CTA_INIT_COUNT
	.align		4
        /*0014*/ 	.byte	0x02, 0x4a
	.zero		1
	.zero		1


	//----- nvinfo : EIATTR_EXIT_INSTR_OFFSETS
	.align		4
        /*0018*/ 	.byte	0x04, 0x1c
        /*001a*/ 	.short	(.L_15 - .L_14)


	//   ....[0]....
.L_14:
        /*001c*/ 	.word	0x00000010


	//----- nvinfo : EIATTR_SW_WAR
	.align		4
.L_15:
        /*0020*/ 	.byte	0x04, 0x36
        /*0022*/ 	.short	(.L_17 - .L_16)
.L_16:
        /*0024*/ 	.word	0x00000008
.L_17:


//--------------------- .nv.info._Z25kernel_without_divergencev --------------------------
	.section	.nv.info._Z25kernel_without_divergencev,"",@"SHT_CUDA_INFO"
	.sectionflags	@""
	.align	4


	//----- nvinfo : EIATTR_CUDA_API_VERSION
	.align		4
        /*0000*/ 	.byte	0x04, 0x37
        /*0002*/ 	.short	(.L_19 - .L_18)
.L_18:
        /*0004*/ 	.word	0x00000082


	//----- nvinfo : EIATTR_SPARSE_MMA_MASK
	.align		4
.L_19:
        /*0008*/ 	.byte	0x03, 0x50
        /*000a*/ 	.short	0x0000


	//----- nvinfo : EIATTR_MAXREG_COUNT
	.align		4
        /*000c*/ 	.byte	0x03, 0x1b
        /*000e*/ 	.short	0x00ff


	//----- nvinfo : EIATTR_MERCURY_ISA_VERSION
	.align		4
        /*0010*/ 	.byte	0x03, 0x5f
        /*0012*/ 	.short	0x0101


	//----- nvinfo : EIATTR_VRC_CTA_INIT_COUNT
	.align		4
        /*0014*/ 	.byte	0x02, 0x4a
	.zero		1
	.zero		1


	//----- nvinfo : EIATTR_EXIT_INSTR_OFFSETS
	.align		4
        /*0018*/ 	.byte	0x04, 0x1c
        /*001a*/ 	.short	(.L_21 - .L_20)


	//   ....[0]....
.L_20:
        /*001c*/ 	.word	0x00000010


	//----- nvinfo : EIATTR_SW_WAR
	.align		4
.L_21:
        /*0020*/ 	.byte	0x04, 0x36
        /*0022*/ 	.short	(.L_23 - .L_22)
.L_22:
        /*0024*/ 	.word	0x00000008
.L_23:


//--------------------- .nv.callgraph             --------------------------
	.section	.nv.callgraph,"",@"SHT_CUDA_CALLGRAPH"
	.align	4
	.sectionentsize	8
	.align		4
        /*0000*/ 	.word	0x00000000
	.align		4
        /*0004*/ 	.word	0xffffffff
	.align		4
        /*0008*/ 	.word	0x00000000
	.align		4
        /*000c*/ 	.word	0xfffffffe
	.align		4
        /*0010*/ 	.word	0x00000000
	.align		4
        /*0014*/ 	.word	0xfffffffd
	.align		4
        /*0018*/ 	.word	0x00000000
	.align		4
        /*001c*/ 	.word	0xfffffffc


//--------------------- .text._Z22kernel_with_divergencev --------------------------
	.section	.text._Z22kernel_with_divergencev,"ax",@progbits
	.align	128
        .global         _Z22kernel_with_divergencev
        .type           _Z22kernel_with_divergencev,@function
        .size           _Z22kernel_with_divergencev,(.L_x_2 - _Z22kernel_with_divergencev)
        .other          _Z22kernel_with_divergencev,@"STO_CUDA_ENTRY STV_DEFAULT"
_Z22kernel_with_divergencev:
.text._Z22kernel_with_divergencev:
[----:B------:R-:W-:Y:S01]  /*0000*/  LDC R1, c[0x0][0x37c] ;  /* 0x0000df00ff017b82 */ /* 0x000fe20000000800 */
[----:B------:R-:W-:Y:S05]  /*0010*/  EXIT ;  /* 0x000000000000794d */ /* 0x000fea0003800000 */
.L_x_0:
[----:B------:R-:W-:-:S00]  /*0020*/  BRA `(.L_x_0) ;  /* 0xfffffffc00fc7947 */ /* 0x000fc0000383ffff */
[----:B------:R-:W-:-:S00]  /*0030*/  NOP ;  /* 0x0000000000007918 */ /* 0x000fc00000000000 */
        /* <DEDUP_REMOVED lines=12> */
.L_x_2:


//--------------------- .text._Z25kernel_without_divergencev --------------------------
	.section	.text._Z25kernel_without_divergencev,"ax",@progbits
	.align	128
        .global         _Z25kernel_without_divergencev
        .type           _Z25kernel_without_divergencev,@function
        .size           _Z25kernel_without_divergencev,(.L_x_3 - _Z25kernel_without_divergencev)
        .other          _Z25kernel_without_divergencev,@"STO_CUDA_ENTRY STV_DEFAULT"
_Z25kernel_without_divergencev:
.text._Z25kernel_without_divergencev:
[----:B------:R-:W-:Y:S01]  /*0000*/  LDC R1, c[0x0][0x37c] ;  /* 0x0000df00ff017b82 */ /* 0x000fe20000000800 */
[----:B------:R-:W-:Y:S05]  /*0010*/  EXIT ;  /* 0x000000000000794d */ /* 0x000fea0003800000 */
.L_x_1:
        /* <DEDUP_REMOVED lines=14> */
.L_x_3:


//--------------------- .nv.shared.reserved.0     --------------------------
	.section	.nv.shared.reserved.0,"aw",@nobits
	.weak		__nv_reservedSMEM_offset_0_alias
	.size		__nv_reservedSMEM_offset_0_alias, 0, 64
	.other		__nv_reservedSMEM_offset_0_alias,@"STO_CUDA_RESERVED_SHARED STV_DEFAULT"
__nv_reservedSMEM_offset_0_alias:
	.zero		0
	.zero		64


//--------------------- .nv.constant0._Z22kernel_with_divergencev --------------------------
	.section	.nv.constant0._Z22kernel_with_divergencev,"a",@progbits
	.sectionflags	@""
	.align	4
.nv.constant0._Z22kernel_with_divergencev:
	.zero		896


//--------------------- .nv.constant0._Z25kernel_without_divergencev --------------------------
	.section	.nv.constant0._Z25kernel_without_divergencev,"a",@progbits
	.sectionflags	@""
	.align	4
.nv.constant0._Z25kernel_without_divergencev:
	.zero		896


//--------------------- SYMBOLS --------------------------

	.type		.nv.reservedSmem.offset0,@object
	.size		.nv.reservedSmem.offset0,0x4
